//
// Generated by NVIDIA NVVM Compiler
//
// Compiler Build ID: CL-36424714
// Cuda compilation tools, release 13.0, V13.0.88
// Based on NVVM 20.0.0
//

.version 9.0
.target sm_100
.address_size 64

	// .globl	_Z26axpy_cudakernel_1perThreadPdS_id

.visible .entry _Z26axpy_cudakernel_1perThreadPdS_id(
	.param .u64 .ptr .align 1 _Z26axpy_cudakernel_1perThreadPdS_id_param_0,
	.param .u64 .ptr .align 1 _Z26axpy_cudakernel_1perThreadPdS_id_param_1,
	.param .u32 _Z26axpy_cudakernel_1perThreadPdS_id_param_2,
	.param .f64 _Z26axpy_cudakernel_1perThreadPdS_id_param_3
)
{
	.reg .pred 	%p<4>;
	.reg .b32 	%r<6>;
	.reg .b64 	%rd<8>;
	.reg .b64 	%fd<5>;

	ld.param.u64 	%rd1, [_Z26axpy_cudakernel_1perThreadPdS_id_param_0];
	ld.param.u64 	%rd2, [_Z26axpy_cudakernel_1perThreadPdS_id_param_1];
	ld.param.u32 	%r2, [_Z26axpy_cudakernel_1perThreadPdS_id_param_2];
	ld.param.f64 	%fd1, [_Z26axpy_cudakernel_1perThreadPdS_id_param_3];
	mov.u32 	%r3, %ntid.x;
	mov.u32 	%r4, %ctaid.x;
	mov.u32 	%r5, %tid.x;
	mad.lo.s32 	%r1, %r3, %r4, %r5;
	setp.lt.s32 	%p1, %r1, 1;
	setp.ge.s32 	%p2, %r1, %r2;
	or.pred  	%p3, %p1, %p2;
	@%p3 bra 	$L__BB0_2;
	cvta.to.global.u64 	%rd3, %rd1;
	cvta.to.global.u64 	%rd4, %rd2;
	mul.wide.u32 	%rd5, %r1, 8;
	add.s64 	%rd6, %rd3, %rd5;
	ld.global.f64 	%fd2, [%rd6];
	add.s64 	%rd7, %rd4, %rd5;
	ld.global.f64 	%fd3, [%rd7];
	fma.rn.f64 	%fd4, %fd1, %fd2, %fd3;
	st.global.f64 	[%rd7], %fd4;
$L__BB0_2:
	ret;

}


// ===== COMPILED SASS (sm_100) =====

	.target	sm_100

	.elftype	@"ET_EXEC"


//--------------------- .note.nv.tkinfo           --------------------------
	.section	.note.nv.tkinfo,"",@"SHT_NOTE"
	.sectionflags	@"SHF_NOTE_NV_TKINFO"
	.tkinfo
        /*0018*/ 	.word	0x00000002
        /*0030*/ 	.string	""
        /*0030*/ 	.string	"ptxas"
        /*0030*/ 	.string	"Cuda compilation tools, release 13.0, V13.0.88"
        /*0030*/ 	.string	"Build cuda_13.0.r13.0/compiler.36424714_0"
        /*0030*/ 	.string	"-arch sm_100 -m 64 "



//--------------------- .note.nv.cuinfo           --------------------------
	.section	.note.nv.cuinfo,"",@"SHT_NOTE"
	.sectionflags	@"SHF_NOTE_NV_CUINFO"
        /*0018*/ 	.short	0x0002
        /*001a*/ 	.short	0x0064
        /*001c*/ 	.short	0x0082
	.zero		2


//--------------------- .nv.info                  --------------------------
	.section	.nv.info,"",@"SHT_CUDA_INFO"
	.align	4


	//----- nvinfo : EIATTR_REGCOUNT
	.align		4
        /*0000*/ 	.byte	0x04, 0x2f
        /*0002*/ 	.short	(.L_1 - .L_0)
	.align		4
.L_0:
        /*0004*/ 	.word	index@(_Z26axpy_cudakernel_1perThreadPdS_id)
        /*0008*/ 	.word	0x0000000a


	//----- nvinfo : EIATTR_FRAME_SIZE
	.align		4
.L_1:
        /*000c*/ 	.byte	0x04, 0x11
        /*000e*/ 	.short	(.L_3 - .L_2)
	.align		4
.L_2:
        /*0010*/ 	.word	index@(_Z26axpy_cudakernel_1perThreadPdS_id)
        /*0014*/ 	.word	0x00000000


	//----- nvinfo : EIATTR_MIN_STACK_SIZE
	.align		4
.L_3:
        /*0018*/ 	.byte	0x04, 0x12
        /*001a*/ 	.short	(.L_5 - .L_4)
	.align		4
.L_4:
        /*001c*/ 	.word	index@(_Z26axpy_cudakernel_1perThreadPdS_id)
        /*0020*/ 	.word	0x00000000
.L_5:


//--------------------- .nv.compat                --------------------------
	.section	.nv.compat,"",@"SHT_CUDA_COMPAT_INFO"
	.align	4
        /*0000*/ 	.byte	0x02, 0x09, 0x00, 0x00, 0x02, 0x02, 0x01, 0x00, 0x02, 0x05, 0x05, 0x00, 0x03, 0x07, 0x01, 0x01
        /*0010*/ 	.byte	0x02, 0x03, 0x00, 0x00, 0x02, 0x06, 0x01, 0x00, 0x04, 0x0b, 0x08, 0x00, 0x01, 0x00, 0x00, 0x00
        /*0020*/ 	.byte	0x00, 0x00, 0x00, 0x00


//--------------------- .nv.info._Z26axpy_cudakernel_1perThreadPdS_id --------------------------
	.section	.nv.info._Z26axpy_cudakernel_1perThreadPdS_id,"",@"SHT_CUDA_INFO"
	.sectionflags	@""
	.align	4


	//----- nvinfo : EIATTR_CUDA_API_VERSION
	.align		4
        /*0000*/ 	.byte	0x04, 0x37
        /*0002*/ 	.short	(.L_7 - .L_6)
.L_6:
        /*0004*/ 	.word	0x00000082


	//----- nvinfo : EIATTR_KPARAM_INFO
	.align		4
.L_7:
        /*0008*/ 	.byte	0x04, 0x17
        /*000a*/ 	.short	(.L_9 - .L_8)
.L_8:
        /*000c*/ 	.word	0x00000000
        /*0010*/ 	.short	0x0003
        /*0012*/ 	.short	0x0018
        /*0014*/ 	.byte	0x00, 0xf0, 0x21, 0x00


	//----- nvinfo : EIATTR_KPARAM_INFO
	.align		4
.L_9:
        /*0018*/ 	.byte	0x04, 0x17
        /*001a*/ 	.short	(.L_11 - .L_10)
.L_10:
        /*001c*/ 	.word	0x00000000
        /*0020*/ 	.short	0x0002
        /*0022*/ 	.short	0x0010
        /*0024*/ 	.byte	0x00, 0xf0, 0x11, 0x00


	//----- nvinfo : EIATTR_KPARAM_INFO
	.align		4
.L_11:
        /*0028*/ 	.byte	0x04, 0x17
        /*002a*/ 	.short	(.L_13 - .L_12)
.L_12:
        /*002c*/ 	.word	0x00000000
        /*0030*/ 	.short	0x0001
        /*0032*/ 	.short	0x0008
        /*0034*/ 	.byte	0x00, 0xf5, 0x21, 0x00


	//----- nvinfo : EIATTR_KPARAM_INFO
	.align		4
.L_13:
        /*0038*/ 	.byte	0x04, 0x17
        /*003a*/ 	.short	(.L_15 - .L_14)
.L_14:
        /*003c*/ 	.word	0x00000000
        /*0040*/ 	.short	0x0000
        /*0042*/ 	.short	0x0000
        /*0044*/ 	.byte	0x00, 0xf5, 0x21, 0x00


	//----- nvinfo : EIATTR_SPARSE_MMA_MASK
	.align		4
.L_15:
        /*0048*/ 	.byte	0x03, 0x50
        /*004a*/ 	.short	0x0000


	//----- nvinfo : EIATTR_MAXREG_COUNT
	.align		4
        /*004c*/ 	.byte	0x03, 0x1b
        /*004e*/ 	.short	0x00ff


	//----- nvinfo : EIATTR_MERCURY_ISA_VERSION
	.align		4
        /*0050*/ 	.byte	0x03, 0x5f
        /*0052*/ 	.short	0x0101


	//----- nvinfo : EIATTR_VRC_CTA_INIT_COUNT
	.align		4
        /*0054*/ 	.byte	0x02, 0x4a
	.zero		1
	.zero		1


	//----- nvinfo : EIATTR_EXIT_INSTR_OFFSETS
	.align		4
        /*0058*/ 	.byte	0x04, 0x1c
        /*005a*/ 	.short	(.L_17 - .L_16)


	//   ....[0]....
.L_16:
        /*005c*/ 	.word	0x00000080


	//   ....[1]....
        /*0060*/ 	.word	0x00000130


	//----- nvinfo : EIATTR_CBANK_PARAM_SIZE
	.align		4
.L_17:
        /*0064*/ 	.byte	0x03, 0x19
        /*0066*/ 	.short	0x0020


	//----- nvinfo : EIATTR_PARAM_CBANK
	.align		4
        /*0068*/ 	.byte	0x04, 0x0a
        /*006a*/ 	.short	(.L_19 - .L_18)
	.align		4
.L_18:
        /*006c*/ 	.word	index@(.nv.constant0._Z26axpy_cudakernel_1perThreadPdS_id)
        /*0070*/ 	.short	0x0380
        /*0072*/ 	.short	0x0020


	//----- nvinfo : EIATTR_SW_WAR
	.align		4
.L_19:
        /*0074*/ 	.byte	0x04, 0x36
        /*0076*/ 	.short	(.L_21 - .L_20)
.L_20:
        /*0078*/ 	.word	0x00000008
.L_21:


//--------------------- .nv.callgraph             --------------------------
	.section	.nv.callgraph,"",@"SHT_CUDA_CALLGRAPH"
	.align	4
	.sectionentsize	8
	.align		4
        /*0000*/ 	.word	0x00000000
	.align		4
        /*0004*/ 	.word	0xffffffff
	.align		4
        /*0008*/ 	.word	0x00000000
	.align		4
        /*000c*/ 	.word	0xfffffffe
	.align		4
        /*0010*/ 	.word	0x00000000
	.align		4
        /*0014*/ 	.word	0xfffffffd
	.align		4
        /*0018*/ 	.word	0x00000000
	.align		4
        /*001c*/ 	.word	0xfffffffc


//--------------------- .text._Z26axpy_cudakernel_1perThreadPdS_id --------------------------
	.section	.text._Z26axpy_cudakernel_1perThreadPdS_id,"ax",@progbits
	.align	128
        .global         _Z26axpy_cudakernel_1perThreadPdS_id
        .type           _Z26axpy_cudakernel_1perThreadPdS_id,@function
        .size           _Z26axpy_cudakernel_1perThreadPdS_id,(.L_x_1 - _Z26axpy_cudakernel_1perThreadPdS_id)
        .other          _Z26axpy_cudakernel_1perThreadPdS_id,@"STO_CUDA_ENTRY STV_DEFAULT"
_Z26axpy_cudakernel_1perThreadPdS_id:
.text._Z26axpy_cudakernel_1perThreadPdS_id:
[----:B------:R-:W-:Y:S01]  /*0000*/  LDC R1, c[0x0][0x37c] ;  /* 0x0000df00ff017b82 */ /* 0x000fe20000000800 */
[----:B------:R-:W0:Y:S01]  /*0010*/  S2R R7, SR_CTAID.X ;  /* 0x0000000000077919 */ /* 0x000e220000002500 */
[----:B------:R-:W0:Y:S01]  /*0020*/  LDCU UR4, c[0x0][0x360] ;  /* 0x00006c00ff0477ac */ /* 0x000e220008000800 */
[----:B------:R-:W0:Y:S01]  /*0030*/  S2R R0, SR_TID.X ;  /* 0x0000000000007919 */ /* 0x000e220000002100 */
[----:B------:R-:W1:Y:S01]  /*0040*/  LDCU UR5, c[0x0][0x390] ;  /* 0x00007200ff0577ac */ /* 0x000e620008000800 */
[----:B0-----:R-:W-:-:S05]  /*0050*/  IMAD R7, R7, UR4, R0 ;  /* 0x0000000407077c24 */ /* 0x001fca000f8e0200 */
[----:B-1----:R-:W-:-:S04]  /*0060*/  ISETP.GE.AND P0, PT, R7, UR5, PT ;  /* 0x0000000507007c0c */ /* 0x002fc8000bf06270 */
[----:B------:R-:W-:-:S13]  /*0070*/  ISETP.LT.OR P0, PT, R7, 0x1, P0 ;  /* 0x000000010700780c */ /* 0x000fda0000701670 */
[----:B------:R-:W-:Y:S05]  /*0080*/  @P0 EXIT ;  /* 0x000000000000094d */ /* 0x000fea0003800000 */
[----:B------:R-:W0:Y:S01]  /*0090*/  LDC.64 R2, c[0x0][0x380] ;  /* 0x0000e000ff027b82 */ /* 0x000e220000000a00 */
[----:B------:R-:W1:Y:S01]  /*00a0*/  LDCU.64 UR4, c[0x0][0x358] ;  /* 0x00006b00ff0477ac */ /* 0x000e620008000a00 */
[----:B------:R-:W2:Y:S06]  /*00b0*/  LDCU.64 UR6, c[0x0][0x398] ;  /* 0x00007300ff0677ac */ /* 0x000eac0008000a00 */
[----:B------:R-:W3:Y:S01]  /*00c0*/  LDC.64 R4, c[0x0][0x388] ;  /* 0x0000e200ff047b82 */ /* 0x000ee20000000a00 */
[----:B0-----:R-:W-:-:S06]  /*00d0*/  IMAD.WIDE.U32 R2, R7, 0x8, R2 ;  /* 0x0000000807027825 */ /* 0x001fcc00078e0002 */
[----:B-1----:R-:W2:Y:S01]  /*00e0*/  LDG.E.64 R2, desc[UR4][R2.64] ;  /* 0x0000000402027981 */ /* 0x002ea2000c1e1b00 */
[----:B---3--:R-:W-:-:S05]  /*00f0*/  IMAD.WIDE.U32 R4, R7, 0x8, R4 ;  /* 0x0000000807047825 */ /* 0x008fca00078e0004 */
[----:B------:R-:W2:Y:S02]  /*0100*/  LDG.E.64 R6, desc[UR4][R4.64] ;  /* 0x0000000404067981 */ /* 0x000ea4000c1e1b00 */
[----:B--2---:R-:W-:-:S07]  /*0110*/  DFMA R6, R2, UR6, R6 ;  /* 0x0000000602067c2b */ /* 0x004fce0008000006 */
[----:B------:R-:W-:Y:S01]  /*0120*/  STG.E.64 desc[UR4][R4.64], R6 ;  /* 0x0000000604007986 */ /* 0x000fe2000c101b04 */
[----:B------:R-:W-:Y:S05]  /*0130*/  EXIT ;  /* 0x000000000000794d */ /* 0x000fea0003800000 */
.L_x_0:
[----:B------:R-:W-:-:S00]  /*0140*/  BRA `(.L_x_0) ;  /* 0xfffffffc00fc7947 */ /* 0x000fc0000383ffff */
[----:B------:R-:W-:-:S00]  /*0150*/  NOP ;  /* 0x0000000000007918 */ /* 0x000fc00000000000 */
        /* <DEDUP_REMOVED lines=10> */
.L_x_1:


//--------------------- .nv.shared.reserved.0     --------------------------
	.section	.nv.shared.reserved.0,"aw",@nobits
	.weak		__nv_reservedSMEM_offset_0_alias
	.size		__nv_reservedSMEM_offset_0_alias, 0, 64
	.other		__nv_reservedSMEM_offset_0_alias,@"STO_CUDA_RESERVED_SHARED STV_DEFAULT"
__nv_reservedSMEM_offset_0_alias:
	.zero		0
	.zero		64


//--------------------- .nv.constant0._Z26axpy_cudakernel_1perThreadPdS_id --------------------------
	.section	.nv.constant0._Z26axpy_cudakernel_1perThreadPdS_id,"a",@progbits
	.sectionflags	@""
	.align	4
.nv.constant0._Z26axpy_cudakernel_1perThreadPdS_id:
	.zero		928


//--------------------- SYMBOLS --------------------------

	.type		.nv.reservedSmem.offset0,@object
	.size		.nv.reservedSmem.offset0,0x4
